	.headerflags	@"EF_CUDA_TEXMODE_UNIFIED EF_CUDA_64BIT_ADDRESS EF_CUDA_ACCELERATORS EF_CUDA_SM90 EF_CUDA_VIRTUAL_SM(EF_CUDA_SM90)"
	.elftype	@"ET_EXEC"


//--------------------- .nv.info                  --------------------------
	.section	.nv.info,"",@"SHT_CUDA_INFO"
	.align	4


	//----- nvinfo : EIATTR_REGCOUNT
	.align		4
        /*0000*/ 	.byte	0x04, 0x2f
        /*0002*/ 	.short	(.L_1 - .L_0)
	.align		4
.L_0:
        /*0004*/ 	.word	index@(triton_poi_fused__safe_softmax_3)
        /*0008*/ 	.word	0x0000001a


	//----- nvinfo : EIATTR_MIN_STACK_SIZE
	.align		4
.L_1:
        /*000c*/ 	.byte	0x04, 0x12
        /*000e*/ 	.short	(.L_3 - .L_2)
	.align		4
.L_2:
        /*0010*/ 	.word	index@(triton_poi_fused__safe_softmax_3)
        /*0014*/ 	.word	0x00000000


	//----- nvinfo : EIATTR_FRAME_SIZE
	.align		4
.L_3:
        /*0018*/ 	.byte	0x04, 0x11
        /*001a*/ 	.short	(.L_5 - .L_4)
	.align		4
.L_4:
        /*001c*/ 	.word	index@(triton_poi_fused__safe_softmax_3)
        /*0020*/ 	.word	0x00000000


	//----- nvinfo : EIATTR_MIN_STACK_SIZE
	.align		4
.L_5:
        /*0024*/ 	.byte	0x04, 0x12
        /*0026*/ 	.short	(.L_7 - .L_6)
	.align		4
.L_6:
        /*0028*/ 	.word	index@(triton_poi_fused__safe_softmax_3)
        /*002c*/ 	.word	0x00000000
.L_7:


//--------------------- .nv.info.triton_poi_fused__safe_softmax_3 --------------------------
	.section	.nv.info.triton_poi_fused__safe_softmax_3,"",@"SHT_CUDA_INFO"
	.sectionflags	@""
	.align	4


	//----- nvinfo : EIATTR_CUDA_API_VERSION
	.align		4
        /*0000*/ 	.byte	0x04, 0x37
        /*0002*/ 	.short	(.L_9 - .L_8)
.L_8:
        /*0004*/ 	.word	0x0000007c


	//----- nvinfo : EIATTR_KPARAM_INFO
	.align		4
.L_9:
        /*0008*/ 	.byte	0x04, 0x17
        /*000a*/ 	.short	(.L_11 - .L_10)
.L_10:
        /*000c*/ 	.word	0x00000000
        /*0010*/ 	.short	0x0003
        /*0012*/ 	.short	0x0018
        /*0014*/ 	.byte	0x00, 0xf0, 0x11, 0x00


	//----- nvinfo : EIATTR_KPARAM_INFO
	.align		4
.L_11:
        /*0018*/ 	.byte	0x04, 0x17
        /*001a*/ 	.short	(.L_13 - .L_12)
.L_12:
        /*001c*/ 	.word	0x00000000
        /*0020*/ 	.short	0x0002
        /*0022*/ 	.short	0x0010
        /*0024*/ 	.byte	0x00, 0xf4, 0x21, 0x00


	//----- nvinfo : EIATTR_KPARAM_INFO
	.align		4
.L_13:
        /*0028*/ 	.byte	0x04, 0x17
        /*002a*/ 	.short	(.L_15 - .L_14)
.L_14:
        /*002c*/ 	.word	0x00000000
        /*0030*/ 	.short	0x0001
        /*0032*/ 	.short	0x0008
        /*0034*/ 	.byte	0x00, 0xf4, 0x21, 0x00


	//----- nvinfo : EIATTR_KPARAM_INFO
	.align		4
.L_15:
        /*0038*/ 	.byte	0x04, 0x17
        /*003a*/ 	.short	(.L_17 - .L_16)
.L_16:
        /*003c*/ 	.word	0x00000000
        /*0040*/ 	.short	0x0000
        /*0042*/ 	.short	0x0000
        /*0044*/ 	.byte	0x00, 0xf4, 0x21, 0x00


	//----- nvinfo : EIATTR_SPARSE_MMA_MASK
	.align		4
.L_17:
        /*0048*/ 	.byte	0x03, 0x50
        /*004a*/ 	.short	0x0000


	//----- nvinfo : EIATTR_MAXREG_COUNT
	.align		4
        /*004c*/ 	.byte	0x03, 0x1b
        /*004e*/ 	.short	0x00ff


	//----- nvinfo : EIATTR_EXIT_INSTR_OFFSETS
	.align		4
        /*0050*/ 	.byte	0x04, 0x1c
        /*0052*/ 	.short	(.L_19 - .L_18)


	//   ....[0]....
.L_18:
        /*0054*/ 	.word	0x000005e0


	//   ....[1]....
        /*0058*/ 	.word	0x00000600


	//----- nvinfo : EIATTR_REQNTID
	.align		4
.L_19:
        /*005c*/ 	.byte	0x04, 0x10
        /*005e*/ 	.short	(.L_21 - .L_20)
.L_20:
        /*0060*/ 	.word	0x00000080
        /*0064*/ 	.word	0x00000001
        /*0068*/ 	.word	0x00000001


	//----- nvinfo : EIATTR_CBANK_PARAM_SIZE
	.align		4
.L_21:
        /*006c*/ 	.byte	0x03, 0x19
        /*006e*/ 	.short	0x001c


	//----- nvinfo : EIATTR_PARAM_CBANK
	.align		4
        /*0070*/ 	.byte	0x04, 0x0a
        /*0072*/ 	.short	(.L_23 - .L_22)
	.align		4
.L_22:
        /*0074*/ 	.word	index@(.nv.constant0.triton_poi_fused__safe_softmax_3)
        /*0078*/ 	.short	0x0210
        /*007a*/ 	.short	0x001c


	//----- nvinfo : EIATTR_SW_WAR
	.align		4
.L_23:
        /*007c*/ 	.byte	0x04, 0x36
        /*007e*/ 	.short	(.L_25 - .L_24)
.L_24:
        /*0080*/ 	.word	0x00000008
.L_25:


//--------------------- .nv.callgraph             --------------------------
	.section	.nv.callgraph,"",@"SHT_CUDA_CALLGRAPH"
	.align	4
	.sectionentsize	8
	.align		4
        /*0000*/ 	.word	0x00000000
	.align		4
        /*0004*/ 	.word	0xffffffff
	.align		4
        /*0008*/ 	.word	0x00000000
	.align		4
        /*000c*/ 	.word	0xfffffffe
	.align		4
        /*0010*/ 	.word	0x00000000
	.align		4
        /*0014*/ 	.word	0xfffffffd
	.align		4
        /*0018*/ 	.word	0x00000000
	.align		4
        /*001c*/ 	.word	0xfffffffc


//--------------------- .text.triton_poi_fused__safe_softmax_3 --------------------------
	.section	.text.triton_poi_fused__safe_softmax_3,"ax",@progbits
	.align	128
        .global         triton_poi_fused__safe_softmax_3
        .type           triton_poi_fused__safe_softmax_3,@function
        .size           triton_poi_fused__safe_softmax_3,(.L_x_1 - triton_poi_fused__safe_softmax_3)
        .other          triton_poi_fused__safe_softmax_3,@"STO_CUDA_ENTRY STV_DEFAULT"
triton_poi_fused__safe_softmax_3:
.text.triton_poi_fused__safe_softmax_3:
[----:B------:R-:W0:Y:S01]  /*0000*/  LDC R1, c[0x0][0x28] ;  /* 0x00000a00ff017b82 */ /* 0x000e220000000800 */
[----:B------:R-:W1:Y:S07]  /*0010*/  S2R R0, SR_TID.X ;  /* 0x0000000000007919 */ /* 0x000e6e0000002100 */
[----:B------:R-:W2:Y:S01]  /*0020*/  LDC.64 R2, c[0x0][0x218] ;  /* 0x00008600ff027b82 */ /* 0x000ea20000000a00 */
[----:B------:R-:W-:Y:S01]  /*0030*/  CS2R R10, SRZ ;  /* 0x00000000000a7805 */ /* 0x000fe2000001ff00 */
[----:B------:R-:W3:Y:S06]  /*0040*/  S2R R9, SR_CTAID.X ;  /* 0x0000000000097919 */ /* 0x000eec0000002500 */
[----:B------:R-:W4:Y:S01]  /*0050*/  LDC.64 R6, c[0x0][0x210] ;  /* 0x00008400ff067b82 */ /* 0x000f220000000a00 */
[----:B------:R-:W-:Y:S01]  /*0060*/  ULDC.64 UR4, c[0x0][0x208] ;  /* 0x0000820000047ab9 */ /* 0x000fe20000000a00 */
[----:B------:R-:W-:-:S02]  /*0070*/  IMAD.MOV.U32 R8, RZ, RZ, RZ ;  /* 0x000000ffff087224 */ /* 0x000fc400078e00ff */
[----:B-1----:R-:W-:Y:S01]  /*0080*/  IMAD.SHL.U32 R0, R0, 0x2, RZ ;  /* 0x0000000200007824 */ /* 0x002fe200078e00ff */
[----:B---3--:R-:W-:-:S04]  /*0090*/  SHF.R.S32.HI R4, RZ, 0x17, R9 ;  /* 0x00000017ff047819 */ /* 0x008fc80000011409 */
[----:B------:R-:W-:Y:S02]  /*00a0*/  LOP3.LUT R0, R0, 0xfe, RZ, 0xc0, !PT ;  /* 0x000000fe00007812 */ /* 0x000fe400078ec0ff */
[----:B------:R-:W-:-:S03]  /*00b0*/  SGXT R4, R4, 0x1 ;  /* 0x000000010404781a */ /* 0x000fc60000000200 */
[----:B------:R-:W-:Y:S01]  /*00c0*/  IMAD R9, R9, 0x100, R0 ;  /* 0x0000010009097824 */ /* 0x000fe200078e0200 */
[----:B------:R-:W-:Y:S01]  /*00d0*/  CS2R R12, SRZ ;  /* 0x00000000000c7805 */ /* 0x000fe2000001ff00 */
[----:B------:R-:W-:-:S03]  /*00e0*/  IMAD.MOV.U32 R0, RZ, RZ, RZ ;  /* 0x000000ffff007224 */ /* 0x000fc600078e00ff */
[----:B------:R-:W-:Y:S02]  /*00f0*/  LEA.HI R4, R4, R9, RZ, 0x2 ;  /* 0x0000000904047211 */ /* 0x000fe400078f10ff */
[----:B------:R-:W-:Y:S02]  /*0100*/  ISETP.GE.AND P0, PT, R9, 0x100, PT ;  /* 0x000001000900780c */ /* 0x000fe40003f06270 */
[----:B------:R-:W-:Y:S02]  /*0110*/  LOP3.LUT R17, R4, 0xfffffffc, RZ, 0xc0, !PT ;  /* 0xfffffffc04117812 */ /* 0x000fe400078ec0ff */
[----:B------:R-:W-:-:S03]  /*0120*/  CS2R R14, SRZ ;  /* 0x00000000000e7805 */ /* 0x000fc6000001ff00 */
[----:B--2---:R-:W-:-:S06]  /*0130*/  IMAD.WIDE R4, R17, 0x4, R2 ;  /* 0x0000000411047825 */ /* 0x004fcc00078e0202 */
[----:B------:R-:W2:Y:S04]  /*0140*/  @!P0 LDG.E.EL R10, desc[UR4][R4.64] ;  /* 0x00000004040a8981 */ /* 0x000ea8000c2e1900 */
[----:B------:R-:W2:Y:S04]  /*0150*/  @!P0 LDG.E.EL R13, desc[UR4][R4.64+0x4] ;  /* 0x00000404040d8981 */ /* 0x000ea8000c2e1900 */
[----:B------:R-:W3:Y:S04]  /*0160*/  @!P0 LDG.E.EL R0, desc[UR4][R4.64] ;  /* 0x0000000404008981 */ /* 0x000ee8000c2e1900 */
[----:B------:R-:W3:Y:S01]  /*0170*/  @!P0 LDG.E.EL R11, desc[UR4][R4.64+0x4] ;  /* 0x00000404040b8981 */ /* 0x000ee2000c2e1900 */
[----:B------:R-:W-:-:S03]  /*0180*/  CS2R R20, SRZ ;  /* 0x0000000000147805 */ /* 0x000fc6000001ff00 */
[----:B------:R-:W5:Y:S01]  /*0190*/  @!P0 LDG.E.EL R14, desc[UR4][R4.64+0x8] ;  /* 0x00000804040e8981 */ /* 0x000f62000c2e1900 */
[----:B----4-:R-:W-:-:S03]  /*01a0*/  IMAD.WIDE R6, R17, 0x4, R6 ;  /* 0x0000000411067825 */ /* 0x010fc600078e0206 */
[----:B------:R-:W4:Y:S04]  /*01b0*/  @!P0 LDG.E.EL R8, desc[UR4][R4.64+0x8] ;  /* 0x0000080404088981 */ /* 0x000f28000c2e1900 */
[----:B------:R-:W4:Y:S04]  /*01c0*/  @!P0 LDG.E.EL R15, desc[UR4][R4.64+0xc] ;  /* 0x00000c04040f8981 */ /* 0x000f28000c2e1900 */
[----:B------:R1:W4:Y:S01]  /*01d0*/  @!P0 LDG.E.EL R12, desc[UR4][R4.64+0xc] ;  /* 0x00000c04040c8981 */ /* 0x000322000c2e1900 */
[----:B------:R-:W-:-:S03]  /*01e0*/  CS2R R22, SRZ ;  /* 0x0000000000167805 */ /* 0x000fc6000001ff00 */
[----:B------:R-:W4:Y:S04]  /*01f0*/  @!P0 LDG.E.EL R21, desc[UR4][R6.64+0x8] ;  /* 0x0000080406158981 */ /* 0x000f28000c2e1900 */
[----:B------:R-:W4:Y:S01]  /*0200*/  @!P0 LDG.E.EL R23, desc[UR4][R6.64+0xc] ;  /* 0x00000c0406178981 */ /* 0x000f22000c2e1900 */
[----:B------:R-:W-:-:S03]  /*0210*/  CS2R R18, SRZ ;  /* 0x0000000000127805 */ /* 0x000fc6000001ff00 */
[----:B------:R-:W4:Y:S04]  /*0220*/  @!P0 LDG.E.EL R22, desc[UR4][R6.64] ;  /* 0x0000000406168981 */ /* 0x000f28000c2e1900 */
[----:B------:R-:W4:Y:S04]  /*0230*/  @!P0 LDG.E.EL R20, desc[UR4][R6.64+0x4] ;  /* 0x0000040406148981 */ /* 0x000f28000c2e1900 */
[----:B------:R-:W4:Y:S04]  /*0240*/  @!P0 LDG.E.EL R19, desc[UR4][R6.64] ;  /* 0x0000000406138981 */ /* 0x000f28000c2e1900 */
[----:B------:R-:W4:Y:S01]  /*0250*/  @!P0 LDG.E.EL R18, desc[UR4][R6.64+0x4] ;  /* 0x0000040406128981 */ /* 0x000f22000c2e1900 */
[----:B------:R-:W-:-:S02]  /*0260*/  CS2R R16, SRZ ;  /* 0x0000000000107805 */ /* 0x000fc4000001ff00 */
[----:B-1----:R-:W-:Y:S01]  /*0270*/  CS2R R4, SRZ ;  /* 0x0000000000047805 */ /* 0x002fe2000001ff00 */
[----:B------:R-:W-:-:S03]  /*0280*/  IMAD.WIDE R2, R9, 0x4, R2 ;  /* 0x0000000409027825 */ /* 0x000fc600078e0202 */
[----:B------:R-:W4:Y:S04]  /*0290*/  @!P0 LDG.E.EL R17, desc[UR4][R6.64+0x8] ;  /* 0x0000080406118981 */ /* 0x000f28000c2e1900 */
[----:B------:R-:W4:Y:S04]  /*02a0*/  @!P0 LDG.E.EL R16, desc[UR4][R6.64+0xc] ;  /* 0x00000c0406108981 */ /* 0x000f28000c2e1900 */
[----:B------:R1:W4:Y:S02]  /*02b0*/  @!P0 LDG.E.64 R4, desc[UR4][R2.64] ;  /* 0x0000000402048981 */ /* 0x000324000c1e1b00 */
[----:B-1----:R-:W1:Y:S02]  /*02c0*/  LDC.64 R2, c[0x0][0x220] ;  /* 0x00008800ff027b82 */ /* 0x002e640000000a00 */
[----:B-1----:R-:W-:-:S04]  /*02d0*/  IMAD.WIDE R2, R9, 0x4, R2 ;  /* 0x0000000409027825 */ /* 0x002fc800078e0202 */
[----:B--2---:R-:W-:Y:S01]  /*02e0*/  FADD R13, R13, R10 ;  /* 0x0000000a0d0d7221 */ /* 0x004fe20000000000 */
[----:B---3--:R-:W-:-:S03]  /*02f0*/  FADD R11, R11, R0 ;  /* 0x000000000b0b7221 */ /* 0x008fc60000000000 */
[----:B-----5:R-:W-:Y:S01]  /*0300*/  FADD R14, R13, R14 ;  /* 0x0000000e0d0e7221 */ /* 0x020fe20000000000 */
[----:B----4-:R-:W-:-:S03]  /*0310*/  FADD R11, R11, R8 ;  /* 0x000000080b0b7221 */ /* 0x010fc60000000000 */
[----:B------:R-:W-:Y:S01]  /*0320*/  FADD R14, R14, R15 ;  /* 0x0000000f0e0e7221 */ /* 0x000fe20000000000 */
[----:B------:R-:W-:-:S04]  /*0330*/  FADD R12, R11, R12 ;  /* 0x0000000c0b0c7221 */ /* 0x000fc80000000000 */
[----:B------:R-:W-:Y:S02]  /*0340*/  FSETP.GT.AND P2, PT, |R14|, 8.50705917302346158658e+37, PT ;  /* 0x7e8000000e00780b */ /* 0x000fe40003f44200 */
[----:B------:R-:W-:Y:S02]  /*0350*/  FSETP.NEU.AND P4, PT, R21, -INF , PT ;  /* 0xff8000001500780b */ /* 0x000fe40003f8d000 */
[----:B------:R-:W-:Y:S02]  /*0360*/  FSETP.GT.AND P3, PT, |R12|, 8.50705917302346158658e+37, PT ;  /* 0x7e8000000c00780b */ /* 0x000fe40003f64200 */
[----:B------:R-:W-:Y:S02]  /*0370*/  SEL R0, RZ, 0x4, !P4 ;  /* 0x00000004ff007807 */ /* 0x000fe40006000000 */
[----:B------:R-:W-:Y:S02]  /*0380*/  FSETP.GEU.AND P4, PT, |R14|, 1.175494350822287508e-38, PT ;  /* 0x008000000e00780b */ /* 0x000fe40003f8e200 */
[----:B------:R-:W-:-:S02]  /*0390*/  FSETP.GEU.AND P1, PT, |R12|, 1.175494350822287508e-38, PT ;  /* 0x008000000c00780b */ /* 0x000fc40003f2e200 */
[----:B------:R-:W-:Y:S01]  /*03a0*/  FSETP.NEU.AND P5, PT, R23, -INF , PT ;  /* 0xff8000001700780b */ /* 0x000fe20003fad000 */
[----:B------:R-:W-:Y:S01]  /*03b0*/  @P2 FMUL R14, R14, 0.25 ;  /* 0x3e8000000e0e2820 */ /* 0x000fe20000400000 */
[----:B------:R-:W-:Y:S02]  /*03c0*/  FSETP.NEU.AND P6, PT, R22, -INF , PT ;  /* 0xff8000001600780b */ /* 0x000fe40003fcd000 */
[----:B0-----:R-:W-:Y:S02]  /*03d0*/  SEL R7, RZ, 0x7fff8, !P5 ;  /* 0x0007fff8ff077807 */ /* 0x001fe40006800000 */
[----:B------:R-:W-:Y:S01]  /*03e0*/  FSETP.NEU.AND P5, PT, R20, -INF , PT ;  /* 0xff8000001400780b */ /* 0x000fe20003fad000 */
[----:B------:R-:W-:Y:S01]  /*03f0*/  @P3 FMUL R12, R12, 0.25 ;  /* 0x3e8000000c0c3820 */ /* 0x000fe20000400000 */
[----:B------:R-:W-:Y:S01]  /*0400*/  SEL R6, RZ, 0x1, !P6 ;  /* 0x00000001ff067807 */ /* 0x000fe20007000000 */
[----:B------:R-:W-:Y:S01]  /*0410*/  @!P4 FMUL R14, R14, 16777216 ;  /* 0x4b8000000e0ec820 */ /* 0x000fe20000400000 */
[----:B------:R-:W-:-:S02]  /*0420*/  SEL R11, RZ, 0x1fffe, !P5 ;  /* 0x0001fffeff0b7807 */ /* 0x000fc40006800000 */
[----:B------:R-:W-:Y:S02]  /*0430*/  FSETP.NEU.AND P6, PT, R19, -INF , PT ;  /* 0xff8000001300780b */ /* 0x000fe40003fcd000 */
[----:B------:R-:W-:Y:S01]  /*0440*/  FSETP.NEU.AND P5, PT, R18, -INF , PT ;  /* 0xff8000001200780b */ /* 0x000fe20003fad000 */
[----:B------:R-:W-:Y:S01]  /*0450*/  @!P1 FMUL R12, R12, 16777216 ;  /* 0x4b8000000c0c9820 */ /* 0x000fe20000400000 */
[----:B------:R-:W-:Y:S02]  /*0460*/  SEL R8, RZ, 0x1, !P6 ;  /* 0x00000001ff087807 */ /* 0x000fe40007000000 */
[----:B------:R-:W-:Y:S01]  /*0470*/  SEL R13, RZ, 0x1fffe, !P5 ;  /* 0x0001fffeff0d7807 */ /* 0x000fe20006800000 */
[----:B------:R-:W0:Y:S01]  /*0480*/  MUFU.RCP R15, R12 ;  /* 0x0000000c000f7308 */ /* 0x000e220000001000 */
[----:B------:R-:W-:Y:S01]  /*0490*/  IMAD.IADD R6, R6, 0x1, R11 ;  /* 0x0000000106067824 */ /* 0x000fe200078e020b */
[----:B------:R-:W-:Y:S02]  /*04a0*/  FSETP.NEU.AND P6, PT, R17, -INF , PT ;  /* 0xff8000001100780b */ /* 0x000fe40003fcd000 */
[----:B------:R-:W-:-:S04]  /*04b0*/  IMAD.IADD R13, R8, 0x1, R13 ;  /* 0x00000001080d7824 */ /* 0x000fc800078e020d */
[----:B------:R-:W1:Y:S01]  /*04c0*/  MUFU.RCP R14, R14 ;  /* 0x0000000e000e7308 */ /* 0x000e620000001000 */
[----:B------:R-:W-:Y:S01]  /*04d0*/  FSETP.NEU.AND P5, PT, R16, -INF , PT ;  /* 0xff8000001000780b */ /* 0x000fe20003fad000 */
[----:B------:R-:W-:Y:S01]  /*04e0*/  @P3 FMUL R4, R4, 0.25 ;  /* 0x3e80000004043820 */ /* 0x000fe20000400000 */
[----:B------:R-:W-:Y:S01]  /*04f0*/  @P2 FMUL R5, R5, 0.25 ;  /* 0x3e80000005052820 */ /* 0x000fe20000400000 */
[----:B------:R-:W-:Y:S02]  /*0500*/  SEL R8, RZ, 0x4, !P6 ;  /* 0x00000004ff087807 */ /* 0x000fe40007000000 */
[----:B------:R-:W-:Y:S02]  /*0510*/  SEL R11, RZ, 0x7fff8, !P5 ;  /* 0x0007fff8ff0b7807 */ /* 0x000fe40006800000 */
[----:B------:R-:W-:Y:S02]  /*0520*/  LOP3.LUT R6, R6, 0x3, RZ, 0xc0, !PT ;  /* 0x0000000306067812 */ /* 0x000fe400078ec0ff */
[----:B------:R-:W-:Y:S01]  /*0530*/  LOP3.LUT R13, R13, 0x3, RZ, 0xc0, !PT ;  /* 0x000000030d0d7812 */ /* 0x000fe200078ec0ff */
[----:B------:R-:W-:Y:S01]  /*0540*/  @!P1 FMUL R4, R4, 16777216 ;  /* 0x4b80000004049820 */ /* 0x000fe20000400000 */
[----:B------:R-:W-:Y:S01]  /*0550*/  @!P4 FMUL R5, R5, 16777216 ;  /* 0x4b8000000505c820 */ /* 0x000fe20000400000 */
[----:B------:R-:W-:-:S02]  /*0560*/  IADD3 R0, R6, R7, R0 ;  /* 0x0000000706007210 */ /* 0x000fc40007ffe000 */
[----:B------:R-:W-:Y:S01]  /*0570*/  IADD3 R8, R13, R11, R8 ;  /* 0x0000000b0d087210 */ /* 0x000fe20007ffe008 */
[----:B0-----:R-:W-:Y:S01]  /*0580*/  FMUL R15, R15, R4 ;  /* 0x000000040f0f7220 */ /* 0x001fe20000400000 */
[----:B-1----:R-:W-:Y:S01]  /*0590*/  FMUL R14, R14, R5 ;  /* 0x000000050e0e7220 */ /* 0x002fe20000400000 */
[----:B------:R-:W-:Y:S02]  /*05a0*/  LOP3.LUT P1, RZ, R0, 0xf, RZ, 0xc0, !PT ;  /* 0x0000000f00ff7812 */ /* 0x000fe4000782c0ff */
[----:B------:R-:W-:Y:S02]  /*05b0*/  LOP3.LUT P2, RZ, R8, 0xf, RZ, 0xc0, !PT ;  /* 0x0000000f08ff7812 */ /* 0x000fe4000784c0ff */
[----:B------:R-:W-:Y:S02]  /*05c0*/  SEL R4, R15, RZ, P1 ;  /* 0x000000ff0f047207 */ /* 0x000fe40000800000 */
[----:B------:R-:W-:Y:S01]  /*05d0*/  SEL R5, R14, RZ, P2 ;  /* 0x000000ff0e057207 */ /* 0x000fe20001000000 */
[----:B------:R-:W-:Y:S08]  /*05e0*/  @P0 EXIT ;  /* 0x000000000000094d */ /* 0x000ff00003800000 */
[----:B------:R-:W-:Y:S01]  /*05f0*/  STG.E.64 desc[UR4][R2.64], R4 ;  /* 0x0000000402007986 */ /* 0x000fe2000c101b04 */
[----:B------:R-:W-:Y:S05]  /*0600*/  EXIT ;  /* 0x000000000000794d */ /* 0x000fea0003800000 */
.L_x_0:
[----:B------:R-:W-:-:S00]  /*0610*/  BRA `(.L_x_0) ;  /* 0xfffffffc00fc7947 */ /* 0x000fc0000383ffff */
[----:B------:R-:W-:-:S00]  /*0620*/  NOP ;  /* 0x0000000000007918 */ /* 0x000fc00000000000 */
        /* <DEDUP_REMOVED lines=13> */
.L_x_1:


//--------------------- .nv.constant0.triton_poi_fused__safe_softmax_3 --------------------------
	.section	.nv.constant0.triton_poi_fused__safe_softmax_3,"a",@progbits
	.sectionflags	@""
	.align	4
.nv.constant0.triton_poi_fused__safe_softmax_3:
	.zero		556
